//
// Generated by NVIDIA NVVM Compiler
//
// Compiler Build ID: CL-36424714
// Cuda compilation tools, release 13.0, V13.0.88
// Based on NVVM 20.0.0
//

.version 9.0
.target sm_100
.address_size 64

	// .globl	_Z3subiiiiPfiS_i

.visible .entry _Z3subiiiiPfiS_i(
	.param .u32 _Z3subiiiiPfiS_i_param_0,
	.param .u32 _Z3subiiiiPfiS_i_param_1,
	.param .u32 _Z3subiiiiPfiS_i_param_2,
	.param .u32 _Z3subiiiiPfiS_i_param_3,
	.param .u64 .ptr .align 1 _Z3subiiiiPfiS_i_param_4,
	.param .u32 _Z3subiiiiPfiS_i_param_5,
	.param .u64 .ptr .align 1 _Z3subiiiiPfiS_i_param_6,
	.param .u32 _Z3subiiiiPfiS_i_param_7
)
{
	.reg .pred 	%p<4>;
	.reg .b32 	%r<21>;
	.reg .b32 	%f<2>;
	.reg .b64 	%rd<9>;

	ld.param.u32 	%r3, [_Z3subiiiiPfiS_i_param_0];
	ld.param.u32 	%r4, [_Z3subiiiiPfiS_i_param_1];
	ld.param.u32 	%r7, [_Z3subiiiiPfiS_i_param_2];
	ld.param.u32 	%r8, [_Z3subiiiiPfiS_i_param_3];
	ld.param.u64 	%rd1, [_Z3subiiiiPfiS_i_param_4];
	ld.param.u32 	%r5, [_Z3subiiiiPfiS_i_param_5];
	ld.param.u64 	%rd2, [_Z3subiiiiPfiS_i_param_6];
	ld.param.u32 	%r6, [_Z3subiiiiPfiS_i_param_7];
	mov.u32 	%r10, %ctaid.x;
	mov.u32 	%r11, %ntid.x;
	mov.u32 	%r12, %tid.x;
	mad.lo.s32 	%r1, %r10, %r11, %r12;
	mov.u32 	%r13, %ctaid.y;
	mov.u32 	%r14, %ntid.y;
	mov.u32 	%r15, %tid.y;
	mad.lo.s32 	%r16, %r13, %r14, %r15;
	setp.ge.s32 	%p1, %r1, %r7;
	setp.ge.s32 	%p2, %r16, %r8;
	or.pred  	%p3, %p1, %p2;
	@%p3 bra 	$L__BB0_2;
	cvta.to.global.u64 	%rd3, %rd1;
	cvta.to.global.u64 	%rd4, %rd2;
	add.s32 	%r17, %r1, %r3;
	add.s32 	%r18, %r4, %r16;
	mad.lo.s32 	%r19, %r5, %r17, %r18;
	mul.wide.s32 	%rd5, %r19, 4;
	add.s64 	%rd6, %rd3, %rd5;
	ld.global.f32 	%f1, [%rd6];
	mad.lo.s32 	%r20, %r6, %r1, %r16;
	mul.wide.s32 	%rd7, %r20, 4;
	add.s64 	%rd8, %rd4, %rd7;
	st.global.f32 	[%rd8], %f1;
$L__BB0_2:
	ret;

}


// ===== COMPILED SASS (sm_100) =====

	.target	sm_100

	.elftype	@"ET_EXEC"


//--------------------- .note.nv.tkinfo           --------------------------
	.section	.note.nv.tkinfo,"",@"SHT_NOTE"
	.sectionflags	@"SHF_NOTE_NV_TKINFO"
	.tkinfo
        /*0018*/ 	.word	0x00000002
        /*0030*/ 	.string	""
        /*0030*/ 	.string	"ptxas"
        /*0030*/ 	.string	"Cuda compilation tools, release 13.0, V13.0.88"
        /*0030*/ 	.string	"Build cuda_13.0.r13.0/compiler.36424714_0"
        /*0030*/ 	.string	"-arch sm_100 -m 64 "



//--------------------- .note.nv.cuinfo           --------------------------
	.section	.note.nv.cuinfo,"",@"SHT_NOTE"
	.sectionflags	@"SHF_NOTE_NV_CUINFO"
        /*0018*/ 	.short	0x0002
        /*001a*/ 	.short	0x0064
        /*001c*/ 	.short	0x0082
	.zero		2


//--------------------- .nv.info                  --------------------------
	.section	.nv.info,"",@"SHT_CUDA_INFO"
	.align	4


	//----- nvinfo : EIATTR_REGCOUNT
	.align		4
        /*0000*/ 	.byte	0x04, 0x2f
        /*0002*/ 	.short	(.L_1 - .L_0)
	.align		4
.L_0:
        /*0004*/ 	.word	index@(_Z3subiiiiPfiS_i)
        /*0008*/ 	.word	0x0000000a


	//----- nvinfo : EIATTR_FRAME_SIZE
	.align		4
.L_1:
        /*000c*/ 	.byte	0x04, 0x11
        /*000e*/ 	.short	(.L_3 - .L_2)
	.align		4
.L_2:
        /*0010*/ 	.word	index@(_Z3subiiiiPfiS_i)
        /*0014*/ 	.word	0x00000000


	//----- nvinfo : EIATTR_MIN_STACK_SIZE
	.align		4
.L_3:
        /*0018*/ 	.byte	0x04, 0x12
        /*001a*/ 	.short	(.L_5 - .L_4)
	.align		4
.L_4:
        /*001c*/ 	.word	index@(_Z3subiiiiPfiS_i)
        /*0020*/ 	.word	0x00000000
.L_5:


//--------------------- .nv.compat                --------------------------
	.section	.nv.compat,"",@"SHT_CUDA_COMPAT_INFO"
	.align	4
        /*0000*/ 	.byte	0x02, 0x09, 0x00, 0x00, 0x02, 0x02, 0x01, 0x00, 0x02, 0x05, 0x05, 0x00, 0x03, 0x07, 0x01, 0x01
        /*0010*/ 	.byte	0x02, 0x03, 0x00, 0x00, 0x02, 0x06, 0x01, 0x00, 0x04, 0x0b, 0x08, 0x00, 0x09, 0x00, 0x00, 0x00
        /*0020*/ 	.byte	0x00, 0x00, 0x00, 0x00


//--------------------- .nv.info._Z3subiiiiPfiS_i --------------------------
	.section	.nv.info._Z3subiiiiPfiS_i,"",@"SHT_CUDA_INFO"
	.sectionflags	@""
	.align	4


	//----- nvinfo : EIATTR_CUDA_API_VERSION
	.align		4
        /*0000*/ 	.byte	0x04, 0x37
        /*0002*/ 	.short	(.L_7 - .L_6)
.L_6:
        /*0004*/ 	.word	0x00000082


	//----- nvinfo : EIATTR_KPARAM_INFO
	.align		4
.L_7:
        /*0008*/ 	.byte	0x04, 0x17
        /*000a*/ 	.short	(.L_9 - .L_8)
.L_8:
        /*000c*/ 	.word	0x00000000
        /*0010*/ 	.short	0x0007
        /*0012*/ 	.short	0x0028
        /*0014*/ 	.byte	0x00, 0xf0, 0x11, 0x00


	//----- nvinfo : EIATTR_KPARAM_INFO
	.align		4
.L_9:
        /*0018*/ 	.byte	0x04, 0x17
        /*001a*/ 	.short	(.L_11 - .L_10)
.L_10:
        /*001c*/ 	.word	0x00000000
        /*0020*/ 	.short	0x0006
        /*0022*/ 	.short	0x0020
        /*0024*/ 	.byte	0x00, 0xf5, 0x21, 0x00


	//----- nvinfo : EIATTR_KPARAM_INFO
	.align		4
.L_11:
        /*0028*/ 	.byte	0x04, 0x17
        /*002a*/ 	.short	(.L_13 - .L_12)
.L_12:
        /*002c*/ 	.word	0x00000000
        /*0030*/ 	.short	0x0005
        /*0032*/ 	.short	0x0018
        /*0034*/ 	.byte	0x00, 0xf0, 0x11, 0x00


	//----- nvinfo : EIATTR_KPARAM_INFO
	.align		4
.L_13:
        /*0038*/ 	.byte	0x04, 0x17
        /*003a*/ 	.short	(.L_15 - .L_14)
.L_14:
        /*003c*/ 	.word	0x00000000
        /*0040*/ 	.short	0x0004
        /*0042*/ 	.short	0x0010
        /*0044*/ 	.byte	0x00, 0xf5, 0x21, 0x00


	//----- nvinfo : EIATTR_KPARAM_INFO
	.align		4
.L_15:
        /*0048*/ 	.byte	0x04, 0x17
        /*004a*/ 	.short	(.L_17 - .L_16)
.L_16:
        /*004c*/ 	.word	0x00000000
        /*0050*/ 	.short	0x0003
        /*0052*/ 	.short	0x000c
        /*0054*/ 	.byte	0x00, 0xf0, 0x11, 0x00


	//----- nvinfo : EIATTR_KPARAM_INFO
	.align		4
.L_17:
        /*0058*/ 	.byte	0x04, 0x17
        /*005a*/ 	.short	(.L_19 - .L_18)
.L_18:
        /*005c*/ 	.word	0x00000000
        /*0060*/ 	.short	0x0002
        /*0062*/ 	.short	0x0008
        /*0064*/ 	.byte	0x00, 0xf0, 0x11, 0x00


	//----- nvinfo : EIATTR_KPARAM_INFO
	.align		4
.L_19:
        /*0068*/ 	.byte	0x04, 0x17
        /*006a*/ 	.short	(.L_21 - .L_20)
.L_20:
        /*006c*/ 	.word	0x00000000
        /*0070*/ 	.short	0x0001
        /*0072*/ 	.short	0x0004
        /*0074*/ 	.byte	0x00, 0xf0, 0x11, 0x00


	//----- nvinfo : EIATTR_KPARAM_INFO
	.align		4
.L_21:
        /*0078*/ 	.byte	0x04, 0x17
        /*007a*/ 	.short	(.L_23 - .L_22)
.L_22:
        /*007c*/ 	.word	0x00000000
        /*0080*/ 	.short	0x0000
        /*0082*/ 	.short	0x0000
        /*0084*/ 	.byte	0x00, 0xf0, 0x11, 0x00


	//----- nvinfo : EIATTR_SPARSE_MMA_MASK
	.align		4
.L_23:
        /*0088*/ 	.byte	0x03, 0x50
        /*008a*/ 	.short	0x0000


	//----- nvinfo : EIATTR_MAXREG_COUNT
	.align		4
        /*008c*/ 	.byte	0x03, 0x1b
        /*008e*/ 	.short	0x00ff


	//----- nvinfo : EIATTR_MERCURY_ISA_VERSION
	.align		4
        /*0090*/ 	.byte	0x03, 0x5f
        /*0092*/ 	.short	0x0101


	//----- nvinfo : EIATTR_VRC_CTA_INIT_COUNT
	.align		4
        /*0094*/ 	.byte	0x02, 0x4a
	.zero		1
	.zero		1


	//----- nvinfo : EIATTR_EXIT_INSTR_OFFSETS
	.align		4
        /*0098*/ 	.byte	0x04, 0x1c
        /*009a*/ 	.short	(.L_25 - .L_24)


	//   ....[0]....
.L_24:
        /*009c*/ 	.word	0x000000c0


	//   ....[1]....
        /*00a0*/ 	.word	0x000001b0


	//----- nvinfo : EIATTR_CBANK_PARAM_SIZE
	.align		4
.L_25:
        /*00a4*/ 	.byte	0x03, 0x19
        /*00a6*/ 	.short	0x002c


	//----- nvinfo : EIATTR_PARAM_CBANK
	.align		4
        /*00a8*/ 	.byte	0x04, 0x0a
        /*00aa*/ 	.short	(.L_27 - .L_26)
	.align		4
.L_26:
        /*00ac*/ 	.word	index@(.nv.constant0._Z3subiiiiPfiS_i)
        /*00b0*/ 	.short	0x0380
        /*00b2*/ 	.short	0x002c


	//----- nvinfo : EIATTR_SW_WAR
	.align		4
.L_27:
        /*00b4*/ 	.byte	0x04, 0x36
        /*00b6*/ 	.short	(.L_29 - .L_28)
.L_28:
        /*00b8*/ 	.word	0x00000008
.L_29:


//--------------------- .nv.callgraph             --------------------------
	.section	.nv.callgraph,"",@"SHT_CUDA_CALLGRAPH"
	.align	4
	.sectionentsize	8
	.align		4
        /*0000*/ 	.word	0x00000000
	.align		4
        /*0004*/ 	.word	0xffffffff
	.align		4
        /*0008*/ 	.word	0x00000000
	.align		4
        /*000c*/ 	.word	0xfffffffe
	.align		4
        /*0010*/ 	.word	0x00000000
	.align		4
        /*0014*/ 	.word	0xfffffffd
	.align		4
        /*0018*/ 	.word	0x00000000
	.align		4
        /*001c*/ 	.word	0xfffffffc


//--------------------- .text._Z3subiiiiPfiS_i    --------------------------
	.section	.text._Z3subiiiiPfiS_i,"ax",@progbits
	.align	128
        .global         _Z3subiiiiPfiS_i
        .type           _Z3subiiiiPfiS_i,@function
        .size           _Z3subiiiiPfiS_i,(.L_x_1 - _Z3subiiiiPfiS_i)
        .other          _Z3subiiiiPfiS_i,@"STO_CUDA_ENTRY STV_DEFAULT"
_Z3subiiiiPfiS_i:
.text._Z3subiiiiPfiS_i:
[----:B------:R-:W-:Y:S01]  /*0000*/  LDC R1, c[0x0][0x37c] ;  /* 0x0000df00ff017b82 */ /* 0x000fe20000000800 */
[----:B------:R-:W0:Y:S07]  /*0010*/  S2R R2, SR_TID.Y ;  /* 0x0000000000027919 */ /* 0x000e2e0000002200 */
[----:B------:R-:W1:Y:S01]  /*0020*/  LDC R0, c[0x0][0x360] ;  /* 0x0000d800ff007b82 */ /* 0x000e620000000800 */
[----:B------:R-:W2:Y:S01]  /*0030*/  LDCU.64 UR6, c[0x0][0x388] ;  /* 0x00007100ff0677ac */ /* 0x000ea20008000a00 */
[----:B------:R-:W1:Y:S06]  /*0040*/  S2R R3, SR_TID.X ;  /* 0x0000000000037919 */ /* 0x000e6c0000002100 */
[----:B------:R-:W0:Y:S08]  /*0050*/  S2UR UR5, SR_CTAID.Y ;  /* 0x00000000000579c3 */ /* 0x000e300000002600 */
[----:B------:R-:W0:Y:S08]  /*0060*/  LDC R7, c[0x0][0x364] ;  /* 0x0000d900ff077b82 */ /* 0x000e300000000800 */
[----:B------:R-:W1:Y:S01]  /*0070*/  S2UR UR4, SR_CTAID.X ;  /* 0x00000000000479c3 */ /* 0x000e620000002500 */
[----:B0-----:R-:W-:-:S05]  /*0080*/  IMAD R7, R7, UR5, R2 ;  /* 0x0000000507077c24 */ /* 0x001fca000f8e0202 */
[----:B--2---:R-:W-:Y:S01]  /*0090*/  ISETP.GE.AND P0, PT, R7, UR7, PT ;  /* 0x0000000707007c0c */ /* 0x004fe2000bf06270 */
[----:B-1----:R-:W-:-:S05]  /*00a0*/  IMAD R0, R0, UR4, R3 ;  /* 0x0000000400007c24 */ /* 0x002fca000f8e0203 */
[----:B------:R-:W-:-:S13]  /*00b0*/  ISETP.GE.OR P0, PT, R0, UR6, P0 ;  /* 0x0000000600007c0c */ /* 0x000fda0008706670 */
[----:B------:R-:W-:Y:S05]  /*00c0*/  @P0 EXIT ;  /* 0x000000000000094d */ /* 0x000fea0003800000 */
[----:B------:R-:W0:Y:S01]  /*00d0*/  LDCU.64 UR6, c[0x0][0x380] ;  /* 0x00007000ff0677ac */ /* 0x000e220008000a00 */
[----:B------:R-:W1:Y:S01]  /*00e0*/  LDC.64 R2, c[0x0][0x390] ;  /* 0x0000e400ff027b82 */ /* 0x000e620000000a00 */
[----:B------:R-:W2:Y:S01]  /*00f0*/  LDCU UR8, c[0x0][0x398] ;  /* 0x00007300ff0877ac */ /* 0x000ea20008000800 */
[----:B------:R-:W3:Y:S01]  /*0100*/  LDCU.64 UR4, c[0x0][0x358] ;  /* 0x00006b00ff0477ac */ /* 0x000ee20008000a00 */
[----:B0-----:R-:W-:Y:S01]  /*0110*/  IADD3 R4, PT, PT, R0, UR6, RZ ;  /* 0x0000000600047c10 */ /* 0x001fe2000fffe0ff */
[----:B------:R-:W0:Y:S01]  /*0120*/  LDCU UR6, c[0x0][0x3a8] ;  /* 0x00007500ff0677ac */ /* 0x000e220008000800 */
[----:B------:R-:W-:-:S05]  /*0130*/  IADD3 R5, PT, PT, R7, UR7, RZ ;  /* 0x0000000707057c10 */ /* 0x000fca000fffe0ff */
[----:B--2---:R-:W-:-:S04]  /*0140*/  IMAD R5, R4, UR8, R5 ;  /* 0x0000000804057c24 */ /* 0x004fc8000f8e0205 */
[----:B-1----:R-:W-:Y:S02]  /*0150*/  IMAD.WIDE R2, R5, 0x4, R2 ;  /* 0x0000000405027825 */ /* 0x002fe400078e0202 */
[----:B------:R-:W1:Y:S04]  /*0160*/  LDC.64 R4, c[0x0][0x3a0] ;  /* 0x0000e800ff047b82 */ /* 0x000e680000000a00 */
[----:B---3--:R-:W2:Y:S01]  /*0170*/  LDG.E R3, desc[UR4][R2.64] ;  /* 0x0000000402037981 */ /* 0x008ea2000c1e1900 */
[----:B0-----:R-:W-:-:S04]  /*0180*/  IMAD R7, R0, UR6, R7 ;  /* 0x0000000600077c24 */ /* 0x001fc8000f8e0207 */
[----:B-1----:R-:W-:-:S05]  /*0190*/  IMAD.WIDE R4, R7, 0x4, R4 ;  /* 0x0000000407047825 */ /* 0x002fca00078e0204 */
[----:B--2---:R-:W-:Y:S01]  /*01a0*/  STG.E desc[UR4][R4.64], R3 ;  /* 0x0000000304007986 */ /* 0x004fe2000c101904 */
[----:B------:R-:W-:Y:S05]  /*01b0*/  EXIT ;  /* 0x000000000000794d */ /* 0x000fea0003800000 */
.L_x_0:
[----:B------:R-:W-:-:S00]  /*01c0*/  BRA `(.L_x_0) ;  /* 0xfffffffc00fc7947 */ /* 0x000fc0000383ffff */
[----:B------:R-:W-:-:S00]  /*01d0*/  NOP ;  /* 0x0000000000007918 */ /* 0x000fc00000000000 */
        /* <DEDUP_REMOVED lines=10> */
.L_x_1:


//--------------------- .nv.shared.reserved.0     --------------------------
	.section	.nv.shared.reserved.0,"aw",@nobits
	.weak		__nv_reservedSMEM_offset_0_alias
	.size		__nv_reservedSMEM_offset_0_alias, 0, 64
	.other		__nv_reservedSMEM_offset_0_alias,@"STO_CUDA_RESERVED_SHARED STV_DEFAULT"
__nv_reservedSMEM_offset_0_alias:
	.zero		0
	.zero		64


//--------------------- .nv.constant0._Z3subiiiiPfiS_i --------------------------
	.section	.nv.constant0._Z3subiiiiPfiS_i,"a",@progbits
	.sectionflags	@""
	.align	4
.nv.constant0._Z3subiiiiPfiS_i:
	.zero		940


//--------------------- SYMBOLS --------------------------

	.type		.nv.reservedSmem.offset0,@object
	.size		.nv.reservedSmem.offset0,0x4
